//
// Generated by NVIDIA NVVM Compiler
//
// Compiler Build ID: CL-36424714
// Cuda compilation tools, release 13.0, V13.0.88
// Based on NVVM 20.0.0
//

.version 9.0
.target sm_100
.address_size 64

	// .globl	_Z17setup_rand_kernelP17curandStateXORWOWi
.global .align 4 .b8 precalc_xorwow_matrix[102400];
.global .align 4 .b8 precalc_xorwow_offset_matrix[102400];
.global .align 4 .b8 mrg32k3aM1[2304];
.global .align 4 .b8 mrg32k3aM2[2304];
.global .align 4 .b8 mrg32k3aM1SubSeq[2016];
.global .align 4 .b8 mrg32k3aM2SubSeq[2016];
.global .align 4 .b8 mrg32k3aM1Seq[2304];
.global .align 4 .b8 mrg32k3aM2Seq[2304];
.const .align 8 .b8 __cr_lgamma_table[72];

.visible .entry _Z17setup_rand_kernelP17curandStateXORWOWi(
	.param .u64 .ptr .align 1 _Z17setup_rand_kernelP17curandStateXORWOWi_param_0,
	.param .u32 _Z17setup_rand_kernelP17curandStateXORWOWi_param_1
)
{
	.reg .pred 	%p<26>;
	.reg .b32 	%r<411>;
	.reg .b64 	%rd<18>;

	ld.param.u64 	%rd8, [_Z17setup_rand_kernelP17curandStateXORWOWi_param_0];
	ld.param.u32 	%r183, [_Z17setup_rand_kernelP17curandStateXORWOWi_param_1];
	mov.u32 	%r184, %tid.x;
	mov.u32 	%r185, %ctaid.x;
	mov.u32 	%r186, %ntid.x;
	mad.lo.s32 	%r1, %r185, %r186, %r184;
	setp.ge.s32 	%p1, %r1, %r183;
	@%p1 bra 	$L__BB0_44;
	cvta.to.global.u64 	%rd9, %rd8;
	cvt.s64.s32 	%rd17, %r1;
	mul.wide.s32 	%rd10, %r1, 48;
	add.s64 	%rd2, %rd9, %rd10;
	xor.b32  	%r187, %r183, -1429050551;
	mul.lo.s32 	%r188, %r187, 1099087573;
	setp.gt.s32 	%p2, %r183, -1;
	selp.b32 	%r189, -644748465, -1947113066, %p2;
	add.s32 	%r190, %r189, %r188;
	add.s32 	%r191, %r190, 6615241;
	add.s32 	%r192, %r188, 123456789;
	st.global.v2.u32 	[%rd2], {%r191, %r192};
	xor.b32  	%r193, %r188, 362436069;
	add.s32 	%r194, %r189, 521288629;
	st.global.v2.u32 	[%rd2+8], {%r193, %r194};
	xor.b32  	%r195, %r189, 88675123;
	add.s32 	%r196, %r188, 5783321;
	st.global.v2.u32 	[%rd2+16], {%r195, %r196};
	setp.eq.s32 	%p3, %r1, 0;
	@%p3 bra 	$L__BB0_43;
	mov.b32 	%r317, 0;
	mov.u64 	%rd12, precalc_xorwow_matrix;
$L__BB0_3:
	and.b64  	%rd4, %rd17, 3;
	setp.eq.s64 	%p4, %rd4, 0;
	@%p4 bra 	$L__BB0_42;
	mul.wide.u32 	%rd11, %r317, 3200;
	add.s64 	%rd5, %rd12, %rd11;
	cvt.u32.u64 	%r3, %rd4;
	mov.b32 	%r318, 0;
$L__BB0_5:
	mov.b32 	%r331, 0;
	mov.u32 	%r332, %r331;
	mov.u32 	%r333, %r331;
	mov.u32 	%r334, %r331;
	mov.u32 	%r335, %r331;
	mov.u32 	%r324, %r331;
$L__BB0_6:
	mul.wide.u32 	%rd13, %r324, 4;
	add.s64 	%rd14, %rd2, %rd13;
	ld.global.u32 	%r11, [%rd14+4];
	shl.b32 	%r12, %r324, 5;
	mov.b32 	%r330, 0;
$L__BB0_7:
	.pragma "nounroll";
	shr.u32 	%r201, %r11, %r330;
	and.b32  	%r202, %r201, 1;
	setp.eq.b32 	%p5, %r202, 1;
	not.pred 	%p6, %p5;
	add.s32 	%r203, %r12, %r330;
	mul.lo.s32 	%r204, %r203, 5;
	mul.wide.u32 	%rd15, %r204, 4;
	add.s64 	%rd6, %rd5, %rd15;
	@%p6 bra 	$L__BB0_9;
	ld.global.u32 	%r205, [%rd6];
	xor.b32  	%r335, %r335, %r205;
	ld.global.u32 	%r206, [%rd6+4];
	xor.b32  	%r334, %r334, %r206;
	ld.global.u32 	%r207, [%rd6+8];
	xor.b32  	%r333, %r333, %r207;
	ld.global.u32 	%r208, [%rd6+12];
	xor.b32  	%r332, %r332, %r208;
	ld.global.u32 	%r209, [%rd6+16];
	xor.b32  	%r331, %r331, %r209;
$L__BB0_9:
	and.b32  	%r211, %r201, 2;
	setp.eq.s32 	%p7, %r211, 0;
	@%p7 bra 	$L__BB0_11;
	ld.global.u32 	%r212, [%rd6+20];
	xor.b32  	%r335, %r335, %r212;
	ld.global.u32 	%r213, [%rd6+24];
	xor.b32  	%r334, %r334, %r213;
	ld.global.u32 	%r214, [%rd6+28];
	xor.b32  	%r333, %r333, %r214;
	ld.global.u32 	%r215, [%rd6+32];
	xor.b32  	%r332, %r332, %r215;
	ld.global.u32 	%r216, [%rd6+36];
	xor.b32  	%r331, %r331, %r216;
$L__BB0_11:
	and.b32  	%r218, %r201, 4;
	setp.eq.s32 	%p8, %r218, 0;
	@%p8 bra 	$L__BB0_13;
	ld.global.u32 	%r219, [%rd6+40];
	xor.b32  	%r335, %r335, %r219;
	ld.global.u32 	%r220, [%rd6+44];
	xor.b32  	%r334, %r334, %r220;
	ld.global.u32 	%r221, [%rd6+48];
	xor.b32  	%r333, %r333, %r221;
	ld.global.u32 	%r222, [%rd6+52];
	xor.b32  	%r332, %r332, %r222;
	ld.global.u32 	%r223, [%rd6+56];
	xor.b32  	%r331, %r331, %r223;
$L__BB0_13:
	and.b32  	%r225, %r201, 8;
	setp.eq.s32 	%p9, %r225, 0;
	@%p9 bra 	$L__BB0_15;
	ld.global.u32 	%r226, [%rd6+60];
	xor.b32  	%r335, %r335, %r226;
	ld.global.u32 	%r227, [%rd6+64];
	xor.b32  	%r334, %r334, %r227;
	ld.global.u32 	%r228, [%rd6+68];
	xor.b32  	%r333, %r333, %r228;
	ld.global.u32 	%r229, [%rd6+72];
	xor.b32  	%r332, %r332, %r229;
	ld.global.u32 	%r230, [%rd6+76];
	xor.b32  	%r331, %r331, %r230;
$L__BB0_15:
	and.b32  	%r232, %r201, 16;
	setp.eq.s32 	%p10, %r232, 0;
	@%p10 bra 	$L__BB0_17;
	ld.global.u32 	%r233, [%rd6+80];
	xor.b32  	%r335, %r335, %r233;
	ld.global.u32 	%r234, [%rd6+84];
	xor.b32  	%r334, %r334, %r234;
	ld.global.u32 	%r235, [%rd6+88];
	xor.b32  	%r333, %r333, %r235;
	ld.global.u32 	%r236, [%rd6+92];
	xor.b32  	%r332, %r332, %r236;
	ld.global.u32 	%r237, [%rd6+96];
	xor.b32  	%r331, %r331, %r237;
$L__BB0_17:
	and.b32  	%r239, %r201, 32;
	setp.eq.s32 	%p11, %r239, 0;
	@%p11 bra 	$L__BB0_19;
	ld.global.u32 	%r240, [%rd6+100];
	xor.b32  	%r335, %r335, %r240;
	ld.global.u32 	%r241, [%rd6+104];
	xor.b32  	%r334, %r334, %r241;
	ld.global.u32 	%r242, [%rd6+108];
	xor.b32  	%r333, %r333, %r242;
	ld.global.u32 	%r243, [%rd6+112];
	xor.b32  	%r332, %r332, %r243;
	ld.global.u32 	%r244, [%rd6+116];
	xor.b32  	%r331, %r331, %r244;
$L__BB0_19:
	and.b32  	%r246, %r201, 64;
	setp.eq.s32 	%p12, %r246, 0;
	@%p12 bra 	$L__BB0_21;
	ld.global.u32 	%r247, [%rd6+120];
	xor.b32  	%r335, %r335, %r247;
	ld.global.u32 	%r248, [%rd6+124];
	xor.b32  	%r334, %r334, %r248;
	ld.global.u32 	%r249, [%rd6+128];
	xor.b32  	%r333, %r333, %r249;
	ld.global.u32 	%r250, [%rd6+132];
	xor.b32  	%r332, %r332, %r250;
	ld.global.u32 	%r251, [%rd6+136];
	xor.b32  	%r331, %r331, %r251;
$L__BB0_21:
	and.b32  	%r253, %r201, 128;
	setp.eq.s32 	%p13, %r253, 0;
	@%p13 bra 	$L__BB0_23;
	ld.global.u32 	%r254, [%rd6+140];
	xor.b32  	%r335, %r335, %r254;
	ld.global.u32 	%r255, [%rd6+144];
	xor.b32  	%r334, %r334, %r255;
	ld.global.u32 	%r256, [%rd6+148];
	xor.b32  	%r333, %r333, %r256;
	ld.global.u32 	%r257, [%rd6+152];
	xor.b32  	%r332, %r332, %r257;
	ld.global.u32 	%r258, [%rd6+156];
	xor.b32  	%r331, %r331, %r258;
$L__BB0_23:
	and.b32  	%r260, %r201, 256;
	setp.eq.s32 	%p14, %r260, 0;
	@%p14 bra 	$L__BB0_25;
	ld.global.u32 	%r261, [%rd6+160];
	xor.b32  	%r335, %r335, %r261;
	ld.global.u32 	%r262, [%rd6+164];
	xor.b32  	%r334, %r334, %r262;
	ld.global.u32 	%r263, [%rd6+168];
	xor.b32  	%r333, %r333, %r263;
	ld.global.u32 	%r264, [%rd6+172];
	xor.b32  	%r332, %r332, %r264;
	ld.global.u32 	%r265, [%rd6+176];
	xor.b32  	%r331, %r331, %r265;
$L__BB0_25:
	and.b32  	%r267, %r201, 512;
	setp.eq.s32 	%p15, %r267, 0;
	@%p15 bra 	$L__BB0_27;
	ld.global.u32 	%r268, [%rd6+180];
	xor.b32  	%r335, %r335, %r268;
	ld.global.u32 	%r269, [%rd6+184];
	xor.b32  	%r334, %r334, %r269;
	ld.global.u32 	%r270, [%rd6+188];
	xor.b32  	%r333, %r333, %r270;
	ld.global.u32 	%r271, [%rd6+192];
	xor.b32  	%r332, %r332, %r271;
	ld.global.u32 	%r272, [%rd6+196];
	xor.b32  	%r331, %r331, %r272;
$L__BB0_27:
	and.b32  	%r274, %r201, 1024;
	setp.eq.s32 	%p16, %r274, 0;
	@%p16 bra 	$L__BB0_29;
	ld.global.u32 	%r275, [%rd6+200];
	xor.b32  	%r335, %r335, %r275;
	ld.global.u32 	%r276, [%rd6+204];
	xor.b32  	%r334, %r334, %r276;
	ld.global.u32 	%r277, [%rd6+208];
	xor.b32  	%r333, %r333, %r277;
	ld.global.u32 	%r278, [%rd6+212];
	xor.b32  	%r332, %r332, %r278;
	ld.global.u32 	%r279, [%rd6+216];
	xor.b32  	%r331, %r331, %r279;
$L__BB0_29:
	and.b32  	%r281, %r201, 2048;
	setp.eq.s32 	%p17, %r281, 0;
	@%p17 bra 	$L__BB0_31;
	ld.global.u32 	%r282, [%rd6+220];
	xor.b32  	%r335, %r335, %r282;
	ld.global.u32 	%r283, [%rd6+224];
	xor.b32  	%r334, %r334, %r283;
	ld.global.u32 	%r284, [%rd6+228];
	xor.b32  	%r333, %r333, %r284;
	ld.global.u32 	%r285, [%rd6+232];
	xor.b32  	%r332, %r332, %r285;
	ld.global.u32 	%r286, [%rd6+236];
	xor.b32  	%r331, %r331, %r286;
$L__BB0_31:
	and.b32  	%r288, %r201, 4096;
	setp.eq.s32 	%p18, %r288, 0;
	@%p18 bra 	$L__BB0_33;
	ld.global.u32 	%r289, [%rd6+240];
	xor.b32  	%r335, %r335, %r289;
	ld.global.u32 	%r290, [%rd6+244];
	xor.b32  	%r334, %r334, %r290;
	ld.global.u32 	%r291, [%rd6+248];
	xor.b32  	%r333, %r333, %r291;
	ld.global.u32 	%r292, [%rd6+252];
	xor.b32  	%r332, %r332, %r292;
	ld.global.u32 	%r293, [%rd6+256];
	xor.b32  	%r331, %r331, %r293;
$L__BB0_33:
	and.b32  	%r295, %r201, 8192;
	setp.eq.s32 	%p19, %r295, 0;
	@%p19 bra 	$L__BB0_35;
	ld.global.u32 	%r296, [%rd6+260];
	xor.b32  	%r335, %r335, %r296;
	ld.global.u32 	%r297, [%rd6+264];
	xor.b32  	%r334, %r334, %r297;
	ld.global.u32 	%r298, [%rd6+268];
	xor.b32  	%r333, %r333, %r298;
	ld.global.u32 	%r299, [%rd6+272];
	xor.b32  	%r332, %r332, %r299;
	ld.global.u32 	%r300, [%rd6+276];
	xor.b32  	%r331, %r331, %r300;
$L__BB0_35:
	and.b32  	%r302, %r201, 16384;
	setp.eq.s32 	%p20, %r302, 0;
	@%p20 bra 	$L__BB0_37;
	ld.global.u32 	%r303, [%rd6+280];
	xor.b32  	%r335, %r335, %r303;
	ld.global.u32 	%r304, [%rd6+284];
	xor.b32  	%r334, %r334, %r304;
	ld.global.u32 	%r305, [%rd6+288];
	xor.b32  	%r333, %r333, %r305;
	ld.global.u32 	%r306, [%rd6+292];
	xor.b32  	%r332, %r332, %r306;
	ld.global.u32 	%r307, [%rd6+296];
	xor.b32  	%r331, %r331, %r307;
$L__BB0_37:
	and.b32  	%r309, %r201, 32768;
	setp.eq.s32 	%p21, %r309, 0;
	@%p21 bra 	$L__BB0_39;
	ld.global.u32 	%r310, [%rd6+300];
	xor.b32  	%r335, %r335, %r310;
	ld.global.u32 	%r311, [%rd6+304];
	xor.b32  	%r334, %r334, %r311;
	ld.global.u32 	%r312, [%rd6+308];
	xor.b32  	%r333, %r333, %r312;
	ld.global.u32 	%r313, [%rd6+312];
	xor.b32  	%r332, %r332, %r313;
	ld.global.u32 	%r314, [%rd6+316];
	xor.b32  	%r331, %r331, %r314;
$L__BB0_39:
	add.s32 	%r330, %r330, 16;
	setp.ne.s32 	%p22, %r330, 32;
	@%p22 bra 	$L__BB0_7;
	mad.lo.s32 	%r315, %r324, -31, %r12;
	add.s32 	%r324, %r315, 1;
	setp.ne.s32 	%p23, %r324, 5;
	@%p23 bra 	$L__BB0_6;
	st.global.u32 	[%rd2+4], %r335;
	st.global.u32 	[%rd2+8], %r334;
	st.global.u32 	[%rd2+12], %r333;
	st.global.u32 	[%rd2+16], %r332;
	st.global.u32 	[%rd2+20], %r331;
	add.s32 	%r318, %r318, 1;
	setp.lt.u32 	%p24, %r318, %r3;
	@%p24 bra 	$L__BB0_5;
$L__BB0_42:
	shr.u64 	%rd7, %rd17, 2;
	add.s32 	%r317, %r317, 1;
	setp.gt.u64 	%p25, %rd17, 3;
	mov.u64 	%rd17, %rd7;
	@%p25 bra 	$L__BB0_3;
$L__BB0_43:
	mov.b32 	%r316, 0;
	st.global.v2.u32 	[%rd2+24], {%r316, %r316};
	st.global.u32 	[%rd2+32], %r316;
	mov.b64 	%rd16, 0;
	st.global.u64 	[%rd2+40], %rd16;
$L__BB0_44:
	ret;

}
	// .globl	_Z20generate_rand_kernelP17curandStateXORWOWiPi
.visible .entry _Z20generate_rand_kernelP17curandStateXORWOWiPi(
	.param .u64 .ptr .align 1 _Z20generate_rand_kernelP17curandStateXORWOWiPi_param_0,
	.param .u32 _Z20generate_rand_kernelP17curandStateXORWOWiPi_param_1,
	.param .u64 .ptr .align 1 _Z20generate_rand_kernelP17curandStateXORWOWiPi_param_2
)
{
	.reg .pred 	%p<2>;
	.reg .b32 	%r<29>;
	.reg .b64 	%rd<9>;

	ld.param.u64 	%rd1, [_Z20generate_rand_kernelP17curandStateXORWOWiPi_param_0];
	ld.param.u32 	%r2, [_Z20generate_rand_kernelP17curandStateXORWOWiPi_param_1];
	ld.param.u64 	%rd2, [_Z20generate_rand_kernelP17curandStateXORWOWiPi_param_2];
	mov.u32 	%r3, %tid.x;
	mov.u32 	%r4, %ctaid.x;
	mov.u32 	%r5, %ntid.x;
	mad.lo.s32 	%r1, %r4, %r5, %r3;
	setp.ge.s32 	%p1, %r1, %r2;
	@%p1 bra 	$L__BB1_2;
	cvta.to.global.u64 	%rd3, %rd1;
	cvta.to.global.u64 	%rd4, %rd2;
	mul.wide.s32 	%rd5, %r1, 48;
	add.s64 	%rd6, %rd3, %rd5;
	ld.global.v2.u32 	{%r6, %r7}, [%rd6];
	ld.global.v2.u32 	{%r8, %r9}, [%rd6+8];
	ld.global.v2.u32 	{%r10, %r11}, [%rd6+16];
	shr.u32 	%r12, %r7, 2;
	xor.b32  	%r13, %r12, %r7;
	shl.b32 	%r14, %r11, 4;
	shl.b32 	%r15, %r13, 1;
	xor.b32  	%r16, %r14, %r15;
	xor.b32  	%r17, %r16, %r11;
	xor.b32  	%r18, %r17, %r13;
	add.s32 	%r19, %r6, 362437;
	add.s32 	%r20, %r18, %r19;
	mul.hi.u32 	%r21, %r20, 1374389535;
	shr.u32 	%r22, %r21, 5;
	mul.lo.s32 	%r23, %r22, 100;
	sub.s32 	%r24, %r20, %r23;
	shl.b32 	%r25, %r24, 1;
	st.global.v2.u32 	[%rd6], {%r19, %r8};
	st.global.v2.u32 	[%rd6+8], {%r9, %r10};
	st.global.v2.u32 	[%rd6+16], {%r11, %r18};
	mul.wide.s32 	%rd7, %r1, 4;
	add.s64 	%rd8, %rd4, %rd7;
	ld.global.u32 	%r26, [%rd8];
	add.s32 	%r27, %r26, %r25;
	add.s32 	%r28, %r27, -100;
	st.global.u32 	[%rd8], %r28;
$L__BB1_2:
	ret;

}
	// .globl	_Z6kmeansPiS_
.visible .entry _Z6kmeansPiS_(
	.param .u64 .ptr .align 1 _Z6kmeansPiS__param_0,
	.param .u64 .ptr .align 1 _Z6kmeansPiS__param_1
)
{


	ret;

}


// ===== COMPILED SASS (sm_100) =====

	.target	sm_100

	.elftype	@"ET_EXEC"


//--------------------- .note.nv.tkinfo           --------------------------
	.section	.note.nv.tkinfo,"",@"SHT_NOTE"
	.sectionflags	@"SHF_NOTE_NV_TKINFO"
	.tkinfo
        /*0018*/ 	.word	0x00000002
        /*0030*/ 	.string	""
        /*0030*/ 	.string	"ptxas"
        /*0030*/ 	.string	"Cuda compilation tools, release 13.0, V13.0.88"
        /*0030*/ 	.string	"Build cuda_13.0.r13.0/compiler.36424714_0"
        /*0030*/ 	.string	"-arch sm_100 -m 64 "



//--------------------- .note.nv.cuinfo           --------------------------
	.section	.note.nv.cuinfo,"",@"SHT_NOTE"
	.sectionflags	@"SHF_NOTE_NV_CUINFO"
        /*0018*/ 	.short	0x0002
        /*001a*/ 	.short	0x0064
        /*001c*/ 	.short	0x0082
	.zero		2


//--------------------- .nv.info                  --------------------------
	.section	.nv.info,"",@"SHT_CUDA_INFO"
	.align	4


	//----- nvinfo : EIATTR_REGCOUNT
	.align		4
        /*0000*/ 	.byte	0x04, 0x2f
        /*0002*/ 	.short	(.L_10 - .L_9)
	.align		4
.L_9:
        /*0004*/ 	.word	index@(_Z17setup_rand_kernelP17curandStateXORWOWi)
        /*0008*/ 	.word	0x0000001f


	//----- nvinfo : EIATTR_FRAME_SIZE
	.align		4
.L_10:
        /*000c*/ 	.byte	0x04, 0x11
        /*000e*/ 	.short	(.L_12 - .L_11)
	.align		4
.L_11:
        /*0010*/ 	.word	index@(_Z17setup_rand_kernelP17curandStateXORWOWi)
        /*0014*/ 	.word	0x00000000


	//----- nvinfo : EIATTR_REGCOUNT
	.align		4
.L_12:
        /*0018*/ 	.byte	0x04, 0x2f
        /*001a*/ 	.short	(.L_14 - .L_13)
	.align		4
.L_13:
        /*001c*/ 	.word	index@(_Z20generate_rand_kernelP17curandStateXORWOWiPi)
        /*0020*/ 	.word	0x00000014


	//----- nvinfo : EIATTR_FRAME_SIZE
	.align		4
.L_14:
        /*0024*/ 	.byte	0x04, 0x11
        /*0026*/ 	.short	(.L_16 - .L_15)
	.align		4
.L_15:
        /*0028*/ 	.word	index@(_Z20generate_rand_kernelP17curandStateXORWOWiPi)
        /*002c*/ 	.word	0x00000000


	//----- nvinfo : EIATTR_REGCOUNT
	.align		4
.L_16:
        /*0030*/ 	.byte	0x04, 0x2f
        /*0032*/ 	.short	(.L_18 - .L_17)
	.align		4
.L_17:
        /*0034*/ 	.word	index@(_Z6kmeansPiS_)
        /*0038*/ 	.word	0x00000004


	//----- nvinfo : EIATTR_FRAME_SIZE
	.align		4
.L_18:
        /*003c*/ 	.byte	0x04, 0x11
        /*003e*/ 	.short	(.L_20 - .L_19)
	.align		4
.L_19:
        /*0040*/ 	.word	index@(_Z6kmeansPiS_)
        /*0044*/ 	.word	0x00000000


	//----- nvinfo : EIATTR_MIN_STACK_SIZE
	.align		4
.L_20:
        /*0048*/ 	.byte	0x04, 0x12
        /*004a*/ 	.short	(.L_22 - .L_21)
	.align		4
.L_21:
        /*004c*/ 	.word	index@(_Z6kmeansPiS_)
        /*0050*/ 	.word	0x00000000


	//----- nvinfo : EIATTR_MIN_STACK_SIZE
	.align		4
.L_22:
        /*0054*/ 	.byte	0x04, 0x12
        /*0056*/ 	.short	(.L_24 - .L_23)
	.align		4
.L_23:
        /*0058*/ 	.word	index@(_Z20generate_rand_kernelP17curandStateXORWOWiPi)
        /*005c*/ 	.word	0x00000000


	//----- nvinfo : EIATTR_MIN_STACK_SIZE
	.align		4
.L_24:
        /*0060*/ 	.byte	0x04, 0x12
        /*0062*/ 	.short	(.L_26 - .L_25)
	.align		4
.L_25:
        /*0064*/ 	.word	index@(_Z17setup_rand_kernelP17curandStateXORWOWi)
        /*0068*/ 	.word	0x00000000
.L_26:


//--------------------- .nv.compat                --------------------------
	.section	.nv.compat,"",@"SHT_CUDA_COMPAT_INFO"
	.align	4
        /*0000*/ 	.byte	0x02, 0x09, 0x00, 0x00, 0x02, 0x02, 0x01, 0x00, 0x02, 0x05, 0x05, 0x00, 0x03, 0x07, 0x01, 0x01
        /*0010*/ 	.byte	0x02, 0x03, 0x00, 0x00, 0x02, 0x06, 0x01, 0x00, 0x04, 0x0b, 0x08, 0x00, 0x09, 0x00, 0x00, 0x00
        /*0020*/ 	.byte	0x00, 0x00, 0x00, 0x00


//--------------------- .nv.info._Z6kmeansPiS_    --------------------------
	.section	.nv.info._Z6kmeansPiS_,"",@"SHT_CUDA_INFO"
	.sectionflags	@""
	.align	4


	//----- nvinfo : EIATTR_CUDA_API_VERSION
	.align		4
        /*0000*/ 	.byte	0x04, 0x37
        /*0002*/ 	.short	(.L_28 - .L_27)
.L_27:
        /*0004*/ 	.word	0x00000082


	//----- nvinfo : EIATTR_KPARAM_INFO
	.align		4
.L_28:
        /*0008*/ 	.byte	0x04, 0x17
        /*000a*/ 	.short	(.L_30 - .L_29)
.L_29:
        /*000c*/ 	.word	0x00000000
        /*0010*/ 	.short	0x0001
        /*0012*/ 	.short	0x0008
        /*0014*/ 	.byte	0x00, 0xf5, 0x21, 0x00


	//----- nvinfo : EIATTR_KPARAM_INFO
	.align		4
.L_30:
        /*0018*/ 	.byte	0x04, 0x17
        /*001a*/ 	.short	(.L_32 - .L_31)
.L_31:
        /*001c*/ 	.word	0x00000000
        /*0020*/ 	.short	0x0000
        /*0022*/ 	.short	0x0000
        /*0024*/ 	.byte	0x00, 0xf5, 0x21, 0x00


	//----- nvinfo : EIATTR_SPARSE_MMA_MASK
	.align		4
.L_32:
        /*0028*/ 	.byte	0x03, 0x50
        /*002a*/ 	.short	0x0000


	//----- nvinfo : EIATTR_MAXREG_COUNT
	.align		4
        /*002c*/ 	.byte	0x03, 0x1b
        /*002e*/ 	.short	0x00ff


	//----- nvinfo : EIATTR_MERCURY_ISA_VERSION
	.align		4
        /*0030*/ 	.byte	0x03, 0x5f
        /*0032*/ 	.short	0x0101


	//----- nvinfo : EIATTR_VRC_CTA_INIT_COUNT
	.align		4
        /*0034*/ 	.byte	0x02, 0x4a
	.zero		1
	.zero		1


	//----- nvinfo : EIATTR_EXIT_INSTR_OFFSETS
	.align		4
        /*0038*/ 	.byte	0x04, 0x1c
        /*003a*/ 	.short	(.L_34 - .L_33)


	//   ....[0]....
.L_33:
        /*003c*/ 	.word	0x00000010


	//----- nvinfo : EIATTR_CBANK_PARAM_SIZE
	.align		4
.L_34:
        /*0040*/ 	.byte	0x03, 0x19
        /*0042*/ 	.short	0x0010


	//----- nvinfo : EIATTR_PARAM_CBANK
	.align		4
        /*0044*/ 	.byte	0x04, 0x0a
        /*0046*/ 	.short	(.L_36 - .L_35)
	.align		4
.L_35:
        /*0048*/ 	.word	index@(.nv.constant0._Z6kmeansPiS_)
        /*004c*/ 	.short	0x0380
        /*004e*/ 	.short	0x0010


	//----- nvinfo : EIATTR_SW_WAR
	.align		4
.L_36:
        /*0050*/ 	.byte	0x04, 0x36
        /*0052*/ 	.short	(.L_38 - .L_37)
.L_37:
        /*0054*/ 	.word	0x00000008
.L_38:


//--------------------- .nv.info._Z20generate_rand_kernelP17curandStateXORWOWiPi --------------------------
	.section	.nv.info._Z20generate_rand_kernelP17curandStateXORWOWiPi,"",@"SHT_CUDA_INFO"
	.sectionflags	@""
	.align	4


	//----- nvinfo : EIATTR_CUDA_API_VERSION
	.align		4
        /*0000*/ 	.byte	0x04, 0x37
        /*0002*/ 	.short	(.L_40 - .L_39)
.L_39:
        /*0004*/ 	.word	0x00000082


	//----- nvinfo : EIATTR_KPARAM_INFO
	.align		4
.L_40:
        /*0008*/ 	.byte	0x04, 0x17
        /*000a*/ 	.short	(.L_42 - .L_41)
.L_41:
        /*000c*/ 	.word	0x00000000
        /*0010*/ 	.short	0x0002
        /*0012*/ 	.short	0x0010
        /*0014*/ 	.byte	0x00, 0xf5, 0x21, 0x00


	//----- nvinfo : EIATTR_KPARAM_INFO
	.align		4
.L_42:
        /*0018*/ 	.byte	0x04, 0x17
        /*001a*/ 	.short	(.L_44 - .L_43)
.L_43:
        /*001c*/ 	.word	0x00000000
        /*0020*/ 	.short	0x0001
        /*0022*/ 	.short	0x0008
        /*0024*/ 	.byte	0x00, 0xf0, 0x11, 0x00


	//----- nvinfo : EIATTR_KPARAM_INFO
	.align		4
.L_44:
        /*0028*/ 	.byte	0x04, 0x17
        /*002a*/ 	.short	(.L_46 - .L_45)
.L_45:
        /*002c*/ 	.word	0x00000000
        /*0030*/ 	.short	0x0000
        /*0032*/ 	.short	0x0000
        /*0034*/ 	.byte	0x00, 0xf5, 0x21, 0x00


	//----- nvinfo : EIATTR_SPARSE_MMA_MASK
	.align		4
.L_46:
        /*0038*/ 	.byte	0x03, 0x50
        /*003a*/ 	.short	0x0000


	//----- nvinfo : EIATTR_MAXREG_COUNT
	.align		4
        /*003c*/ 	.byte	0x03, 0x1b
        /*003e*/ 	.short	0x00ff


	//----- nvinfo : EIATTR_MERCURY_ISA_VERSION
	.align		4
        /*0040*/ 	.byte	0x03, 0x5f
        /*0042*/ 	.short	0x0101


	//----- nvinfo : EIATTR_VRC_CTA_INIT_COUNT
	.align		4
        /*0044*/ 	.byte	0x02, 0x4a
	.zero		1
	.zero		1


	//----- nvinfo : EIATTR_EXIT_INSTR_OFFSETS
	.align		4
        /*0048*/ 	.byte	0x04, 0x1c
        /*004a*/ 	.short	(.L_48 - .L_47)


	//   ....[0]....
.L_47:
        /*004c*/ 	.word	0x00000070


	//   ....[1]....
        /*0050*/ 	.word	0x00000260


	//----- nvinfo : EIATTR_CBANK_PARAM_SIZE
	.align		4
.L_48:
        /*0054*/ 	.byte	0x03, 0x19
        /*0056*/ 	.short	0x0018


	//----- nvinfo : EIATTR_PARAM_CBANK
	.align		4
        /*0058*/ 	.byte	0x04, 0x0a
        /*005a*/ 	.short	(.L_50 - .L_49)
	.align		4
.L_49:
        /*005c*/ 	.word	index@(.nv.constant0._Z20generate_rand_kernelP17curandStateXORWOWiPi)
        /*0060*/ 	.short	0x0380
        /*0062*/ 	.short	0x0018


	//----- nvinfo : EIATTR_SW_WAR
	.align		4
.L_50:
        /*0064*/ 	.byte	0x04, 0x36
        /*0066*/ 	.short	(.L_52 - .L_51)
.L_51:
        /*0068*/ 	.word	0x00000008
.L_52:


//--------------------- .nv.info._Z17setup_rand_kernelP17curandStateXORWOWi --------------------------
	.section	.nv.info._Z17setup_rand_kernelP17curandStateXORWOWi,"",@"SHT_CUDA_INFO"
	.sectionflags	@""
	.align	4


	//----- nvinfo : EIATTR_CUDA_API_VERSION
	.align		4
        /*0000*/ 	.byte	0x04, 0x37
        /*0002*/ 	.short	(.L_54 - .L_53)
.L_53:
        /*0004*/ 	.word	0x00000082


	//----- nvinfo : EIATTR_KPARAM_INFO
	.align		4
.L_54:
        /*0008*/ 	.byte	0x04, 0x17
        /*000a*/ 	.short	(.L_56 - .L_55)
.L_55:
        /*000c*/ 	.word	0x00000000
        /*0010*/ 	.short	0x0001
        /*0012*/ 	.short	0x0008
        /*0014*/ 	.byte	0x00, 0xf0, 0x11, 0x00


	//----- nvinfo : EIATTR_KPARAM_INFO
	.align		4
.L_56:
        /*0018*/ 	.byte	0x04, 0x17
        /*001a*/ 	.short	(.L_58 - .L_57)
.L_57:
        /*001c*/ 	.word	0x00000000
        /*0020*/ 	.short	0x0000
        /*0022*/ 	.short	0x0000
        /*0024*/ 	.byte	0x00, 0xf5, 0x21, 0x00


	//----- nvinfo : EIATTR_SPARSE_MMA_MASK
	.align		4
.L_58:
        /*0028*/ 	.byte	0x03, 0x50
        /*002a*/ 	.short	0x0000


	//----- nvinfo : EIATTR_MAXREG_COUNT
	.align		4
        /*002c*/ 	.byte	0x03, 0x1b
        /*002e*/ 	.short	0x00ff


	//----- nvinfo : EIATTR_MERCURY_ISA_VERSION
	.align		4
        /*0030*/ 	.byte	0x03, 0x5f
        /*0032*/ 	.short	0x0101


	//----- nvinfo : EIATTR_VRC_CTA_INIT_COUNT
	.align		4
        /*0034*/ 	.byte	0x02, 0x4a
	.zero		1
	.zero		1


	//----- nvinfo : EIATTR_EXIT_INSTR_OFFSETS
	.align		4
        /*0038*/ 	.byte	0x04, 0x1c
        /*003a*/ 	.short	(.L_60 - .L_59)


	//   ....[0]....
.L_59:
        /*003c*/ 	.word	0x00000070


	//   ....[1]....
        /*0040*/ 	.word	0x00000f00


	//----- nvinfo : EIATTR_CRS_STACK_SIZE
	.align		4
.L_60:
        /*0044*/ 	.byte	0x04, 0x1e
        /*0046*/ 	.short	(.L_62 - .L_61)
.L_61:
        /*0048*/ 	.word	0x00000000


	//----- nvinfo : EIATTR_CBANK_PARAM_SIZE
	.align		4
.L_62:
        /*004c*/ 	.byte	0x03, 0x19
        /*004e*/ 	.short	0x000c


	//----- nvinfo : EIATTR_PARAM_CBANK
	.align		4
        /*0050*/ 	.byte	0x04, 0x0a
        /*0052*/ 	.short	(.L_64 - .L_63)
	.align		4
.L_63:
        /*0054*/ 	.word	index@(.nv.constant0._Z17setup_rand_kernelP17curandStateXORWOWi)
        /*0058*/ 	.short	0x0380
        /*005a*/ 	.short	0x000c


	//----- nvinfo : EIATTR_SW_WAR
	.align		4
.L_64:
        /*005c*/ 	.byte	0x04, 0x36
        /*005e*/ 	.short	(.L_66 - .L_65)
.L_65:
        /*0060*/ 	.word	0x00000008
.L_66:


//--------------------- .nv.callgraph             --------------------------
	.section	.nv.callgraph,"",@"SHT_CUDA_CALLGRAPH"
	.align	4
	.sectionentsize	8
	.align		4
        /*0000*/ 	.word	0x00000000
	.align		4
        /*0004*/ 	.word	0xffffffff
	.align		4
        /*0008*/ 	.word	0x00000000
	.align		4
        /*000c*/ 	.word	0xfffffffe
	.align		4
        /*0010*/ 	.word	0x00000000
	.align		4
        /*0014*/ 	.word	0xfffffffd
	.align		4
        /*0018*/ 	.word	0x00000000
	.align		4
        /*001c*/ 	.word	0xfffffffc


//--------------------- .nv.constant4             --------------------------
	.section	.nv.constant4,"a",@progbits
	.align	8
	.align		8
.nv.constant4:
        /*0000*/ 	.dword	precalc_xorwow_matrix
	.align		8
        /*0008*/ 	.dword	precalc_xorwow_offset_matrix
	.align		8
        /*0010*/ 	.dword	mrg32k3aM1
	.align		8
        /*0018*/ 	.dword	mrg32k3aM2
	.align		8
        /*0020*/ 	.dword	mrg32k3aM1SubSeq
	.align		8
        /*0028*/ 	.dword	mrg32k3aM2SubSeq
	.align		8
        /*0030*/ 	.dword	mrg32k3aM1Seq
	.align		8
        /*0038*/ 	.dword	mrg32k3aM2Seq


//--------------------- .nv.constant3             --------------------------
	.section	.nv.constant3,"a",@progbits
	.align	8
.nv.constant3:
	.type		__cr_lgamma_table,@object
	.size		__cr_lgamma_table,(.L_8 - __cr_lgamma_table)
__cr_lgamma_table:
        /*0000*/ 	.byte	0x00, 0x00, 0x00, 0x00, 0x00, 0x00, 0x00, 0x00, 0x00, 0x00, 0x00, 0x00, 0x00, 0x00, 0x00, 0x00
        /*0010*/ 	.byte	0xef, 0x39, 0xfa, 0xfe, 0x42, 0x2e, 0xe6, 0x3f, 0x02, 0x20, 0x2a, 0xfa, 0x0b, 0xab, 0xfc, 0x3f
        /*0020*/ 	.byte	0xf9, 0x2c, 0x92, 0x7c, 0xa7, 0x6c, 0x09, 0x40, 0xc9, 0x79, 0x44, 0x3c, 0x64, 0x26, 0x13, 0x40
        /*0030*/ 	.byte	0xca, 0x01, 0xcf, 0x3a, 0x27, 0x51, 0x1a, 0x40, 0x30, 0xcc, 0x2d, 0xf3, 0xe1, 0x0c, 0x21, 0x40
        /*0040*/ 	.byte	0x0d, 0xb7, 0xfc, 0x82, 0x8e, 0x35, 0x25, 0x40
.L_8:


//--------------------- .text._Z6kmeansPiS_       --------------------------
	.section	.text._Z6kmeansPiS_,"ax",@progbits
	.align	128
        .global         _Z6kmeansPiS_
        .type           _Z6kmeansPiS_,@function
        .size           _Z6kmeansPiS_,(.L_x_11 - _Z6kmeansPiS_)
        .other          _Z6kmeansPiS_,@"STO_CUDA_ENTRY STV_DEFAULT"
_Z6kmeansPiS_:
.text._Z6kmeansPiS_:
[----:B------:R-:W-:Y:S01]  /*0000*/  LDC R1, c[0x0][0x37c] ;  /* 0x0000df00ff017b82 */ /* 0x000fe20000000800 */
[----:B------:R-:W-:Y:S05]  /*0010*/  EXIT ;  /* 0x000000000000794d */ /* 0x000fea0003800000 */
.L_x_0:
[----:B------:R-:W-:-:S00]  /*0020*/  BRA `(.L_x_0) ;  /* 0xfffffffc00fc7947 */ /* 0x000fc0000383ffff */
[----:B------:R-:W-:-:S00]  /*0030*/  NOP ;  /* 0x0000000000007918 */ /* 0x000fc00000000000 */
        /* <DEDUP_REMOVED lines=12> */
.L_x_11:


//--------------------- .text._Z20generate_rand_kernelP17curandStateXORWOWiPi --------------------------
	.section	.text._Z20generate_rand_kernelP17curandStateXORWOWiPi,"ax",@progbits
	.align	128
        .global         _Z20generate_rand_kernelP17curandStateXORWOWiPi
        .type           _Z20generate_rand_kernelP17curandStateXORWOWiPi,@function
        .size           _Z20generate_rand_kernelP17curandStateXORWOWiPi,(.L_x_12 - _Z20generate_rand_kernelP17curandStateXORWOWiPi)
        .other          _Z20generate_rand_kernelP17curandStateXORWOWiPi,@"STO_CUDA_ENTRY STV_DEFAULT"
_Z20generate_rand_kernelP17curandStateXORWOWiPi:
.text._Z20generate_rand_kernelP17curandStateXORWOWiPi:
[----:B------:R-:W-:Y:S01]  /*0000*/  LDC R1, c[0x0][0x37c] ;  /* 0x0000df00ff017b82 */ /* 0x000fe20000000800 */
[----:B------:R-:W0:Y:S07]  /*0010*/  S2R R7, SR_TID.X ;  /* 0x0000000000077919 */ /* 0x000e2e0000002100 */
[----:B------:R-:W0:Y:S01]  /*0020*/  S2UR UR4, SR_CTAID.X ;  /* 0x00000000000479c3 */ /* 0x000e220000002500 */
[----:B------:R-:W1:Y:S07]  /*0030*/  LDCU UR5, c[0x0][0x388] ;  /* 0x00007100ff0577ac */ /* 0x000e6e0008000800 */
[----:B------:R-:W0:Y:S02]  /*0040*/  LDC R0, c[0x0][0x360] ;  /* 0x0000d800ff007b82 */ /* 0x000e240000000800 */
[----:B0-----:R-:W-:-:S05]  /*0050*/  IMAD R7, R0, UR4, R7 ;  /* 0x0000000400077c24 */ /* 0x001fca000f8e0207 */
[----:B-1----:R-:W-:-:S13]  /*0060*/  ISETP.GE.AND P0, PT, R7, UR5, PT ;  /* 0x0000000507007c0c */ /* 0x002fda000bf06270 */
[----:B------:R-:W-:Y:S05]  /*0070*/  @P0 EXIT ;  /* 0x000000000000094d */ /* 0x000fea0003800000 */
[----:B------:R-:W0:Y:S01]  /*0080*/  LDC.64 R2, c[0x0][0x380] ;  /* 0x0000e000ff027b82 */ /* 0x000e220000000a00 */
[----:B------:R-:W1:Y:S07]  /*0090*/  LDCU.64 UR4, c[0x0][0x358] ;  /* 0x00006b00ff0477ac */ /* 0x000e6e0008000a00 */
[----:B------:R-:W2:Y:S01]  /*00a0*/  LDC.64 R4, c[0x0][0x390] ;  /* 0x0000e400ff047b82 */ /* 0x000ea20000000a00 */
[----:B0-----:R-:W-:-:S05]  /*00b0*/  IMAD.WIDE R2, R7, 0x30, R2 ;  /* 0x0000003007027825 */ /* 0x001fca00078e0202 */
[----:B-1----:R-:W3:Y:S04]  /*00c0*/  LDG.E.64 R8, desc[UR4][R2.64] ;  /* 0x0000000402087981 */ /* 0x002ee8000c1e1b00 */
[----:B------:R-:W4:Y:S04]  /*00d0*/  LDG.E.64 R12, desc[UR4][R2.64+0x10] ;  /* 0x00001004020c7981 */ /* 0x000f28000c1e1b00 */
[----:B------:R-:W5:Y:S01]  /*00e0*/  LDG.E.64 R10, desc[UR4][R2.64+0x8] ;  /* 0x00000804020a7981 */ /* 0x000f62000c1e1b00 */
[----:B--2---:R-:W-:Y:S01]  /*00f0*/  IMAD.WIDE R4, R7, 0x4, R4 ;  /* 0x0000000407047825 */ /* 0x004fe200078e0204 */
[----:B---3--:R-:W-:-:S03]  /*0100*/  SHF.R.U32.HI R0, RZ, 0x2, R9 ;  /* 0x00000002ff007819 */ /* 0x008fc60000011609 */
[----:B------:R-:W-:Y:S01]  /*0110*/  VIADD R14, R8, 0x587c5 ;  /* 0x000587c5080e7836 */ /* 0x000fe20000000000 */
[----:B------:R-:W-:Y:S01]  /*0120*/  LOP3.LUT R0, R0, R9, RZ, 0x3c, !PT ;  /* 0x0000000900007212 */ /* 0x000fe200078e3cff */
[C---:B----4-:R-:W-:Y:S01]  /*0130*/  IMAD.SHL.U32 R6, R13.reuse, 0x10, RZ ;  /* 0x000000100d067824 */ /* 0x050fe200078e00ff */
[----:B------:R-:W-:Y:S02]  /*0140*/  MOV R16, R13 ;  /* 0x0000000d00107202 */ /* 0x000fe40000000f00 */
[----:B-----5:R-:W-:Y:S01]  /*0150*/  MOV R15, R10 ;  /* 0x0000000a000f7202 */ /* 0x020fe20000000f00 */
[----:B------:R-:W-:Y:S02]  /*0160*/  IMAD.SHL.U32 R9, R0, 0x2, RZ ;  /* 0x0000000200097824 */ /* 0x000fe400078e00ff */
[----:B------:R-:W-:Y:S01]  /*0170*/  IMAD.MOV.U32 R10, RZ, RZ, R11 ;  /* 0x000000ffff0a7224 */ /* 0x000fe200078e000b */
[----:B------:R-:W-:Y:S01]  /*0180*/  MOV R11, R12 ;  /* 0x0000000c000b7202 */ /* 0x000fe20000000f00 */
[----:B------:R-:W-:Y:S01]  /*0190*/  STG.E.64 desc[UR4][R2.64], R14 ;  /* 0x0000000e02007986 */ /* 0x000fe2000c101b04 */
[----:B------:R-:W-:-:S03]  /*01a0*/  LOP3.LUT R9, R13, R6, R9, 0x96, !PT ;  /* 0x000000060d097212 */ /* 0x000fc600078e9609 */
[----:B------:R-:W-:Y:S01]  /*01b0*/  STG.E.64 desc[UR4][R2.64+0x8], R10 ;  /* 0x0000080a02007986 */ /* 0x000fe2000c101b04 */
[----:B------:R-:W-:-:S05]  /*01c0*/  LOP3.LUT R17, R9, R0, RZ, 0x3c, !PT ;  /* 0x0000000009117212 */ /* 0x000fca00078e3cff */
[----:B------:R-:W-:Y:S04]  /*01d0*/  STG.E.64 desc[UR4][R2.64+0x10], R16 ;  /* 0x0000101002007986 */ /* 0x000fe8000c101b04 */
[----:B------:R-:W2:Y:S01]  /*01e0*/  LDG.E R8, desc[UR4][R4.64] ;  /* 0x0000000404087981 */ /* 0x000ea2000c1e1900 */
[----:B------:R-:W-:-:S04]  /*01f0*/  IMAD.IADD R0, R17, 0x1, R14 ;  /* 0x0000000111007824 */ /* 0x000fc800078e020e */
[----:B------:R-:W-:-:S05]  /*0200*/  IMAD.HI.U32 R6, R0, 0x51eb851f, RZ ;  /* 0x51eb851f00067827 */ /* 0x000fca00078e00ff */
[----:B------:R-:W-:-:S05]  /*0210*/  SHF.R.U32.HI R7, RZ, 0x5, R6 ;  /* 0x00000005ff077819 */ /* 0x000fca0000011606 */
[----:B------:R-:W-:-:S05]  /*0220*/  IMAD R7, R7, -0x64, R0 ;  /* 0xffffff9c07077824 */ /* 0x000fca00078e0200 */
[----:B--2---:R-:W-:-:S04]  /*0230*/  LEA R7, R7, R8, 0x1 ;  /* 0x0000000807077211 */ /* 0x004fc800078e08ff */
[----:B------:R-:W-:-:S05]  /*0240*/  IADD3 R7, PT, PT, R7, -0x64, RZ ;  /* 0xffffff9c07077810 */ /* 0x000fca0007ffe0ff */
[----:B------:R-:W-:Y:S01]  /*0250*/  STG.E desc[UR4][R4.64], R7 ;  /* 0x0000000704007986 */ /* 0x000fe2000c101904 */
[----:B------:R-:W-:Y:S05]  /*0260*/  EXIT ;  /* 0x000000000000794d */ /* 0x000fea0003800000 */
.L_x_1:
        /* <DEDUP_REMOVED lines=9> */
.L_x_12:


//--------------------- .text._Z17setup_rand_kernelP17curandStateXORWOWi --------------------------
	.section	.text._Z17setup_rand_kernelP17curandStateXORWOWi,"ax",@progbits
	.align	128
        .global         _Z17setup_rand_kernelP17curandStateXORWOWi
        .type           _Z17setup_rand_kernelP17curandStateXORWOWi,@function
        .size           _Z17setup_rand_kernelP17curandStateXORWOWi,(.L_x_13 - _Z17setup_rand_kernelP17curandStateXORWOWi)
        .other          _Z17setup_rand_kernelP17curandStateXORWOWi,@"STO_CUDA_ENTRY STV_DEFAULT"
_Z17setup_rand_kernelP17curandStateXORWOWi:
.text._Z17setup_rand_kernelP17curandStateXORWOWi:
[----:B------:R-:W-:Y:S01]  /*0000*/  LDC R1, c[0x0][0x37c] ;  /* 0x0000df00ff017b82 */ /* 0x000fe20000000800 */
[----:B------:R-:W0:Y:S07]  /*0010*/  S2R R13, SR_TID.X ;  /* 0x00000000000d7919 */ /* 0x000e2e0000002100 */
[----:B------:R-:W0:Y:S08]  /*0020*/  S2UR UR4, SR_CTAID.X ;  /* 0x00000000000479c3 */ /* 0x000e300000002500 */
[----:B------:R-:W0:Y:S08]  /*0030*/  LDC R0, c[0x0][0x360] ;  /* 0x0000d800ff007b82 */ /* 0x000e300000000800 */
[----:B------:R-:W1:Y:S01]  /*0040*/  LDC R2, c[0x0][0x388] ;  /* 0x0000e200ff027b82 */ /* 0x000e620000000800 */
[----:B0-----:R-:W-:-:S05]  /*0050*/  IMAD R13, R0, UR4, R13 ;  /* 0x00000004000d7c24 */ /* 0x001fca000f8e020d */
[----:B-1----:R-:W-:-:S13]  /*0060*/  ISETP.GE.AND P0, PT, R13, R2, PT ;  /* 0x000000020d00720c */ /* 0x002fda0003f06270 */
[----:B------:R-:W-:Y:S05]  /*0070*/  @P0 EXIT ;  /* 0x000000000000094d */ /* 0x000fea0003800000 */
[----:B------:R-:W0:Y:S01]  /*0080*/  LDC.64 R6, c[0x0][0x380] ;  /* 0x0000e000ff067b82 */ /* 0x000e220000000a00 */
[----:B------:R-:W1:Y:S01]  /*0090*/  LDCU.64 UR4, c[0x0][0x358] ;  /* 0x00006b00ff0477ac */ /* 0x000e620008000a00 */
[C---:B------:R-:W-:Y:S01]  /*00a0*/  LOP3.LUT R0, R2.reuse, 0xaad26b49, RZ, 0x3c, !PT ;  /* 0xaad26b4902007812 */ /* 0x040fe200078e3cff */
[----:B------:R-:W-:Y:S01]  /*00b0*/  IMAD.MOV.U32 R3, RZ, RZ, -0x266e14b1 ;  /* 0xd991eb4fff037424 */ /* 0x000fe200078e00ff */
[----:B------:R-:W-:Y:S01]  /*00c0*/  ISETP.GT.AND P0, PT, R2, -0x1, PT ;  /* 0xffffffff0200780c */ /* 0x000fe20003f04270 */
[----:B------:R-:W-:Y:S02]  /*00d0*/  BSSY.RECONVERGENT B0, `(.L_x_2) ;  /* 0x00000df000007945 */ /* 0x000fe40003800200 */
[----:B------:R-:W-:Y:S01]  /*00e0*/  IMAD R0, R0, 0x4182bed5, RZ ;  /* 0x4182bed500007824 */ /* 0x000fe200078e02ff */
[----:B------:R-:W-:Y:S02]  /*00f0*/  SEL R3, R3, 0x8bf16996, P0 ;  /* 0x8bf1699603037807 */ /* 0x000fe40000000000 */
[----:B------:R-:W-:Y:S01]  /*0100*/  ISETP.NE.AND P0, PT, R13, RZ, PT ;  /* 0x000000ff0d00720c */ /* 0x000fe20003f05270 */
[C---:B------:R-:W-:Y:S01]  /*0110*/  VIADD R5, R0.reuse, 0x75bcd15 ;  /* 0x075bcd1500057836 */ /* 0x040fe20000000000 */
[C---:B------:R-:W-:Y:S01]  /*0120*/  IADD3 R4, PT, PT, R3.reuse, 0x64f0c9, R0 ;  /* 0x0064f0c903047810 */ /* 0x040fe20007ffe000 */
[C---:B------:R-:W-:Y:S01]  /*0130*/  VIADD R11, R0.reuse, 0x583f19 ;  /* 0x00583f19000b7836 */ /* 0x040fe20000000000 */
[----:B------:R-:W-:Y:S01]  /*0140*/  LOP3.LUT R8, R0, 0x159a55e5, RZ, 0x3c, !PT ;  /* 0x159a55e500087812 */ /* 0x000fe200078e3cff */
[C---:B------:R-:W-:Y:S01]  /*0150*/  VIADD R9, R3.reuse, 0x1f123bb5 ;  /* 0x1f123bb503097836 */ /* 0x040fe20000000000 */
[----:B------:R-:W-:Y:S01]  /*0160*/  LOP3.LUT R10, R3, 0x5491333, RZ, 0x3c, !PT ;  /* 0x05491333030a7812 */ /* 0x000fe200078e3cff */
[----:B0-----:R-:W-:-:S05]  /*0170*/  IMAD.WIDE R6, R13, 0x30, R6 ;  /* 0x000000300d067825 */ /* 0x001fca00078e0206 */
[----:B-1----:R0:W-:Y:S04]  /*0180*/  STG.E.64 desc[UR4][R6.64], R4 ;  /* 0x0000000406007986 */ /* 0x0021e8000c101b04 */
[----:B------:R0:W-:Y:S04]  /*0190*/  STG.E.64 desc[UR4][R6.64+0x8], R8 ;  /* 0x0000080806007986 */ /* 0x0001e8000c101b04 */
[----:B------:R0:W-:Y:S01]  /*01a0*/  STG.E.64 desc[UR4][R6.64+0x10], R10 ;  /* 0x0000100a06007986 */ /* 0x0001e2000c101b04 */
[----:B------:R-:W-:Y:S05]  /*01b0*/  @!P0 BRA `(.L_x_3) ;  /* 0x0000000c00408947 */ /* 0x000fea0003800000 */
[----:B------:R-:W-:Y:S01]  /*01c0*/  SHF.R.S32.HI R0, RZ, 0x1f, R13 ;  /* 0x0000001fff007819 */ /* 0x000fe2000001140d */
[----:B------:R-:W-:-:S07]  /*01d0*/  IMAD.MOV.U32 R12, RZ, RZ, RZ ;  /* 0x000000ffff0c7224 */ /* 0x000fce00078e00ff */
.L_x_9:
[----:B-1----:R-:W-:Y:S01]  /*01e0*/  LOP3.LUT R2, R13, 0x3, RZ, 0xc0, !PT ;  /* 0x000000030d027812 */ /* 0x002fe200078ec0ff */
[----:B------:R-:W-:Y:S03]  /*01f0*/  BSSY.RECONVERGENT B1, `(.L_x_4) ;  /* 0x00000c6000017945 */ /* 0x000fe60003800200 */
[----:B------:R-:W-:-:S04]  /*0200*/  ISETP.NE.U32.AND P0, PT, R2, RZ, PT ;  /* 0x000000ff0200720c */ /* 0x000fc80003f05070 */
[----:B------:R-:W-:-:S13]  /*0210*/  ISETP.NE.AND.EX P0, PT, RZ, RZ, PT, P0 ;  /* 0x000000ffff00720c */ /* 0x000fda0003f05300 */
[----:B------:R-:W-:Y:S05]  /*0220*/  @!P0 BRA `(.L_x_5) ;  /* 0x0000000c00088947 */ /* 0x000fea0003800000 */
[----:B0-----:R-:W0:Y:S01]  /*0230*/  LDC.64 R8, c[0x4][RZ] ;  /* 0x01000000ff087b82 */ /* 0x001e220000000a00 */
[----:B------:R-:W-:Y:S02]  /*0240*/  IMAD.MOV.U32 R14, RZ, RZ, RZ ;  /* 0x000000ffff0e7224 */ /* 0x000fe400078e00ff */
[----:B0-----:R-:W-:-:S07]  /*0250*/  IMAD.WIDE.U32 R8, R12, 0xc80, R8 ;  /* 0x00000c800c087825 */ /* 0x001fce00078e0008 */
.L_x_8:
[----:B-1----:R-:W-:Y:S01]  /*0260*/  IMAD.MOV.U32 R15, RZ, RZ, RZ ;  /* 0x000000ffff0f7224 */ /* 0x002fe200078e00ff */
[----:B------:R-:W-:Y:S01]  /*0270*/  CS2R R2, SRZ ;  /* 0x0000000000027805 */ /* 0x000fe2000001ff00 */
[----:B------:R-:W-:Y:S01]  /*0280*/  IMAD.MOV.U32 R17, RZ, RZ, RZ ;  /* 0x000000ffff117224 */ /* 0x000fe200078e00ff */
[----:B------:R-:W-:-:S07]  /*0290*/  CS2R R4, SRZ ;  /* 0x0000000000047805 */ /* 0x000fce000001ff00 */
.L_x_7:
[----:B------:R-:W-:-:S05]  /*02a0*/  IMAD.WIDE.U32 R10, R17, 0x4, R6 ;  /* 0x00000004110a7825 */ /* 0x000fca00078e0006 */
[----:B------:R0:W5:Y:S01]  /*02b0*/  LDG.E R16, desc[UR4][R10.64+0x4] ;  /* 0x000004040a107981 */ /* 0x000162000c1e1900 */
[----:B------:R-:W-:-:S07]  /*02c0*/  IMAD.MOV.U32 R19, RZ, RZ, RZ ;  /* 0x000000ffff137224 */ /* 0x000fce00078e00ff */
.L_x_6:
[----:B-----5:R-:W-:Y:S01]  /*02d0*/  SHF.R.U32.HI R24, RZ, R19, R16 ;  /* 0x00000013ff187219 */ /* 0x020fe20000011610 */
[----:B0-----:R-:W-:-:S03]  /*02e0*/  IMAD.SHL.U32 R10, R17, 0x20, RZ ;  /* 0x00000020110a7824 */ /* 0x001fc600078e00ff */
[----:B------:R-:W-:Y:S01]  /*02f0*/  LOP3.LUT R11, R24, 0x1, RZ, 0xc0, !PT ;  /* 0x00000001180b7812 */ /* 0x000fe200078ec0ff */
[----:B------:R-:W-:-:S03]  /*0300*/  IMAD.IADD R10, R10, 0x1, R19 ;  /* 0x000000010a0a7824 */ /* 0x000fc600078e0213 */
[----:B------:R-:W-:Y:S01]  /*0310*/  ISETP.NE.U32.AND P0, PT, R11, 0x1, PT ;  /* 0x000000010b00780c */ /* 0x000fe20003f05070 */
[----:B------:R-:W-:-:S03]  /*0320*/  IMAD R11, R10, 0x5, RZ ;  /* 0x000000050a0b7824 */ /* 0x000fc600078e02ff */
[----:B------:R-:W-:Y:S01]  /*0330*/  R2P PR, R24, 0x7e ;  /* 0x0000007e18007804 */ /* 0x000fe20000000000 */
[----:B------:R-:W-:-:S08]  /*0340*/  IMAD.WIDE.U32 R10, R11, 0x4, R8 ;  /* 0x000000040b0a7825 */ /* 0x000fd000078e0008 */
[----:B------:R-:W2:Y:S04]  /*0350*/  @!P0 LDG.E R18, desc[UR4][R10.64] ;  /* 0x000000040a128981 */ /* 0x000ea8000c1e1900 */
[----:B------:R-:W3:Y:S04]  /*0360*/  @!P0 LDG.E R20, desc[UR4][R10.64+0x10] ;  /* 0x000010040a148981 */ /* 0x000ee8000c1e1900 */
[----:B------:R-:W4:Y:S04]  /*0370*/  @P1 LDG.E R22, desc[UR4][R10.64+0x14] ;  /* 0x000014040a161981 */ /* 0x000f28000c1e1900 */
[----:B------:R-:W4:Y:S04]  /*0380*/  @P2 LDG.E R26, desc[UR4][R10.64+0x28] ;  /* 0x000028040a1a2981 */ /* 0x000f28000c1e1900 */
[----:B------:R-:W4:Y:S04]  /*0390*/  @!P0 LDG.E R21, desc[UR4][R10.64+0x4] ;  /* 0x000004040a158981 */ /* 0x000f28000c1e1900 */
[----:B------:R-:W4:Y:S04]  /*03a0*/  @!P0 LDG.E R23, desc[UR4][R10.64+0xc] ;  /* 0x00000c040a178981 */ /* 0x000f28000c1e1900 */
[----:B------:R-:W4:Y:S04]  /*03b0*/  @P1 LDG.E R25, desc[UR4][R10.64+0x18] ;  /* 0x000018040a191981 */ /* 0x000f28000c1e1900 */
[----:B------:R-:W4:Y:S04]  /*03c0*/  @P3 LDG.E R28, desc[UR4][R10.64+0x3c] ;  /* 0x00003c040a1c3981 */ /* 0x000f28000c1e1900 */
[----:B------:R-:W4:Y:S01]  /*03d0*/  @P6 LDG.E R27, desc[UR4][R10.64+0x7c] ;  /* 0x00007c040a1b6981 */ /* 0x000f22000c1e1900 */
[----:B--2---:R-:W-:-:S03]  /*03e0*/  @!P0 LOP3.LUT R15, R15, R18, RZ, 0x3c, !PT ;  /* 0x000000120f0f8212 */ /* 0x004fc600078e3cff */
[----:B------:R-:W2:Y:S01]  /*03f0*/  @!P0 LDG.E R18, desc[UR4][R10.64+0x8] ;  /* 0x000008040a128981 */ /* 0x000ea2000c1e1900 */
[----:B---3--:R-:W-:-:S03]  /*0400*/  @!P0 LOP3.LUT R3, R3, R20, RZ, 0x3c, !PT ;  /* 0x0000001403038212 */ /* 0x008fc600078e3cff */
[----:B------:R-:W3:Y:S01]  /*0410*/  @P1 LDG.E R20, desc[UR4][R10.64+0x24] ;  /* 0x000024040a141981 */ /* 0x000ee2000c1e1900 */
[----:B----4-:R-:W-:-:S03]  /*0420*/  @P1 LOP3.LUT R15, R15, R22, RZ, 0x3c, !PT ;  /* 0x000000160f0f1212 */ /* 0x010fc600078e3cff */
[----:B------:R-:W4:Y:S01]  /*0430*/  @P2 LDG.E R22, desc[UR4][R10.64+0x38] ;  /* 0x000038040a162981 */ /* 0x000f22000c1e1900 */
[----:B------:R-:W-:-:S03]  /*0440*/  @P2 LOP3.LUT R15, R15, R26, RZ, 0x3c, !PT ;  /* 0x0000001a0f0f2212 */ /* 0x000fc600078e3cff */
[----:B------:R-:W4:Y:S01]  /*0450*/  @P4 LDG.E R26, desc[UR4][R10.64+0x50] ;  /* 0x000050040a1a4981 */ /* 0x000f22000c1e1900 */
[----:B------:R-:W-:-:S03]  /*0460*/  @!P0 LOP3.LUT R4, R4, R21, RZ, 0x3c, !PT ;  /* 0x0000001504048212 */ /* 0x000fc600078e3cff */
[----:B------:R-:W4:Y:S01]  /*0470*/  @P1 LDG.E R21, desc[UR4][R10.64+0x20] ;  /* 0x000020040a151981 */ /* 0x000f22000c1e1900 */
[----:B------:R-:W-:-:S03]  /*0480*/  @!P0 LOP3.LUT R2, R2, R23, RZ, 0x3c, !PT ;  /* 0x0000001702028212 */ /* 0x000fc600078e3cff */
[----:B------:R-:W4:Y:S01]  /*0490*/  @P2 LDG.E R23, desc[UR4][R10.64+0x2c] ;  /* 0x00002c040a172981 */ /* 0x000f22000c1e1900 */
[----:B------:R-:W-:-:S03]  /*04a0*/  @P1 LOP3.LUT R4, R4, R25, RZ, 0x3c, !PT ;  /* 0x0000001904041212 */ /* 0x000fc600078e3cff */
[----:B------:R-:W4:Y:S01]  /*04b0*/  @P2 LDG.E R25, desc[UR4][R10.64+0x34] ;  /* 0x000034040a192981 */ /* 0x000f22000c1e1900 */
[----:B--2---:R-:W-:-:S03]  /*04c0*/  @!P0 LOP3.LUT R5, R5, R18, RZ, 0x3c, !PT ;  /* 0x0000001205058212 */ /* 0x004fc600078e3cff */
[----:B------:R-:W2:Y:S01]  /*04d0*/  @P1 LDG.E R18, desc[UR4][R10.64+0x1c] ;  /* 0x00001c040a121981 */ /* 0x000ea2000c1e1900 */
[----:B---3--:R-:W-:-:S03]  /*04e0*/  @P1 LOP3.LUT R3, R3, R20, RZ, 0x3c, !PT ;  /* 0x0000001403031212 */ /* 0x008fc600078e3cff */
[----:B------:R-:W3:Y:S01]  /*04f0*/  @P2 LDG.E R20, desc[UR4][R10.64+0x30] ;  /* 0x000030040a142981 */ /* 0x000ee2000c1e1900 */
[----:B----4-:R-:W-:-:S03]  /*0500*/  @P2 LOP3.LUT R3, R3, R22, RZ, 0x3c, !PT ;  /* 0x0000001603032212 */ /* 0x010fc600078e3cff */
[----:B------:R-:W4:Y:S01]  /*0510*/  @P3 LDG.E R22, desc[UR4][R10.64+0x4c] ;  /* 0x00004c040a163981 */ /* 0x000f22000c1e1900 */
[----:B------:R-:W-:-:S04]  /*0520*/  @P3 LOP3.LUT R15, R15, R28, RZ, 0x3c, !PT ;  /* 0x0000001c0f0f3212 */ /* 0x000fc800078e3cff */
[----:B------:R-:W-:Y:S02]  /*0530*/  @P4 LOP3.LUT R15, R15, R26, RZ, 0x3c, !PT ;  /* 0x0000001a0f0f4212 */ /* 0x000fe400078e3cff */
[----:B------:R-:W-:Y:S01]  /*0540*/  @P1 LOP3.LUT R2, R2, R21, RZ, 0x3c, !PT ;  /* 0x0000001502021212 */ /* 0x000fe200078e3cff */
[----:B------:R-:W4:Y:S04]  /*0550*/  @P5 LDG.E R26, desc[UR4][R10.64+0x64] ;  /* 0x000064040a1a5981 */ /* 0x000f28000c1e1900 */
[----:B------:R-:W4:Y:S01]  /*0560*/  @P3 LDG.E R21, desc[UR4][R10.64+0x40] ;  /* 0x000040040a153981 */ /* 0x000f22000c1e1900 */
[----:B------:R-:W-:Y:S02]  /*0570*/  @P2 LOP3.LUT R4, R4, R23, RZ, 0x3c, !PT ;  /* 0x0000001704042212 */ /* 0x000fe400078e3cff */
[----:B------:R-:W-:Y:S01]  /*0580*/  @P2 LOP3.LUT R2, R2, R25, RZ, 0x3c, !PT ;  /* 0x0000001902022212 */ /* 0x000fe200078e3cff */
[----:B------:R-:W4:Y:S04]  /*0590*/  @P3 LDG.E R23, desc[UR4][R10.64+0x48] ;  /* 0x000048040a173981 */ /* 0x000f28000c1e1900 */
[----:B------:R-:W4:Y:S01]  /*05a0*/  @P4 LDG.E R25, desc[UR4][R10.64+0x54] ;  /* 0x000054040a194981 */ /* 0x000f22000c1e1900 */
[----:B--2---:R-:W-:-:S03]  /*05b0*/  @P1 LOP3.LUT R5, R5, R18, RZ, 0x3c, !PT ;  /* 0x0000001205051212 */ /* 0x004fc600078e3cff */
[----:B------:R-:W2:Y:S01]  /*05c0*/  @P3 LDG.E R18, desc[UR4][R10.64+0x44] ;  /* 0x000044040a123981 */ /* 0x000ea2000c1e1900 */
[----:B---3--:R-:W-:-:S03]  /*05d0*/  @P2 LOP3.LUT R5, R5, R20, RZ, 0x3c, !PT ;  /* 0x0000001405052212 */ /* 0x008fc600078e3cff */
[----:B------:R-:W3:Y:S01]  /*05e0*/  @P4 LDG.E R20, desc[UR4][R10.64+0x58] ;  /* 0x000058040a144981 */ /* 0x000ee2000c1e1900 */
[----:B----4-:R-:W-:-:S03]  /*05f0*/  @P3 LOP3.LUT R3, R3, R22, RZ, 0x3c, !PT ;  /* 0x0000001603033212 */ /* 0x010fc600078e3cff */
[----:B------:R-:W4:Y:S01]  /*0600*/  @P4 LDG.E R22, desc[UR4][R10.64+0x60] ;  /* 0x000060040a164981 */ /* 0x000f22000c1e1900 */
[----:B------:R-:W-:Y:S02]  /*0610*/  LOP3.LUT P0, RZ, R24, 0x80, RZ, 0xc0, !PT ;  /* 0x0000008018ff7812 */ /* 0x000fe4000780c0ff */
[----:B------:R-:W-:Y:S02]  /*0620*/  @P5 LOP3.LUT R15, R15, R26, RZ, 0x3c, !PT ;  /* 0x0000001a0f0f5212 */ /* 0x000fe400078e3cff */
[----:B------:R-:W4:Y:S01]  /*0630*/  @P6 LDG.E R26, desc[UR4][R10.64+0x78] ;  /* 0x000078040a1a6981 */ /* 0x000f22000c1e1900 */
[----:B------:R-:W-:-:S03]  /*0640*/  @P3 LOP3.LUT R4, R4, R21, RZ, 0x3c, !PT ;  /* 0x0000001504043212 */ /* 0x000fc600078e3cff */
[----:B------:R-:W4:Y:S01]  /*0650*/  @P4 LDG.E R21, desc[UR4][R10.64+0x5c] ;  /* 0x00005c040a154981 */ /* 0x000f22000c1e1900 */
[----:B------:R-:W-:-:S03]  /*0660*/  @P3 LOP3.LUT R2, R2, R23, RZ, 0x3c, !PT ;  /* 0x0000001702023212 */ /* 0x000fc600078e3cff */
[----:B------:R-:W4:Y:S01]  /*0670*/  @P5 LDG.E R23, desc[UR4][R10.64+0x68] ;  /* 0x000068040a175981 */ /* 0x000f22000c1e1900 */
[----:B------:R-:W-:-:S03]  /*0680*/  @P4 LOP3.LUT R4, R4, R25, RZ, 0x3c, !PT ;  /* 0x0000001904044212 */ /* 0x000fc600078e3cff */
[----:B------:R-:W4:Y:S01]  /*0690*/  @P5 LDG.E R25, desc[UR4][R10.64+0x70] ;  /* 0x000070040a195981 */ /* 0x000f22000c1e1900 */
[----:B--2---:R-:W-:-:S03]  /*06a0*/  @P3 LOP3.LUT R5, R5, R18, RZ, 0x3c, !PT ;  /* 0x0000001205053212 */ /* 0x004fc600078e3cff */
[----:B------:R-:W2:Y:S01]  /*06b0*/  @P5 LDG.E R18, desc[UR4][R10.64+0x6c] ;  /* 0x00006c040a125981 */ /* 0x000ea2000c1e1900 */
[----:B---3--:R-:W-:-:S03]  /*06c0*/  @P4 LOP3.LUT R5, R5, R20, RZ, 0x3c, !PT ;  /* 0x0000001405054212 */ /* 0x008fc600078e3cff */
[----:B------:R-:W3:Y:S01]  /*06d0*/  @P5 LDG.E R20, desc[UR4][R10.64+0x74] ;  /* 0x000074040a145981 */ /* 0x000ee2000c1e1900 */
[----:B----4-:R-:W-:-:S03]  /*06e0*/  @P4 LOP3.LUT R3, R3, R22, RZ, 0x3c, !PT ;  /* 0x0000001603034212 */ /* 0x010fc600078e3cff */
[----:B------:R-:W4:Y:S01]  /*06f0*/  @P0 LDG.E R22, desc[UR4][R10.64+0x8c] ;  /* 0x00008c040a160981 */ /* 0x000f22000c1e1900 */
[----:B------:R-:W-:-:S03]  /*0700*/  @P6 LOP3.LUT R15, R15, R26, RZ, 0x3c, !PT ;  /* 0x0000001a0f0f6212 */ /* 0x000fc600078e3cff */
        /* <DEDUP_REMOVED lines=13> */
[----:B------:R-:W-:Y:S02]  /*07e0*/  @P6 LOP3.LUT R4, R4, R27, RZ, 0x3c, !PT ;  /* 0x0000001b04046212 */ /* 0x000fe400078e3cff */
[----:B------:R-:W-:Y:S02]  /*07f0*/  @P6 LOP3.LUT R2, R2, R21, RZ, 0x3c, !PT ;  /* 0x0000001502026212 */ /* 0x000fe400078e3cff */
[----:B------:R-:W-:Y:S02]  /*0800*/  @P0 LOP3.LUT R4, R4, R23, RZ, 0x3c, !PT ;  /* 0x0000001704040212 */ /* 0x000fe400078e3cff */
[----:B------:R-:W-:Y:S02]  /*0810*/  @P0 LOP3.LUT R2, R2, R25, RZ, 0x3c, !PT ;  /* 0x0000001902020212 */ /* 0x000fe400078e3cff */
[----:B--2---:R-:W-:Y:S02]  /*0820*/  @P6 LOP3.LUT R5, R5, R18, RZ, 0x3c, !PT ;  /* 0x0000001205056212 */ /* 0x004fe400078e3cff */
[----:B---3--:R-:W-:-:S02]  /*0830*/  @P6 LOP3.LUT R3, R3, R20, RZ, 0x3c, !PT ;  /* 0x0000001403036212 */ /* 0x008fc400078e3cff */
[----:B----4-:R-:W-:Y:S02]  /*0840*/  @P0 LOP3.LUT R5, R5, R22, RZ, 0x3c, !PT ;  /* 0x0000001605050212 */ /* 0x010fe400078e3cff */
[----:B------:R-:W-:Y:S02]  /*0850*/  @P0 LOP3.LUT R3, R3, R26, RZ, 0x3c, !PT ;  /* 0x0000001a03030212 */ /* 0x000fe400078e3cff */
[----:B------:R-:W-:-:S13]  /*0860*/  R2P PR, R24.B1, 0x7f ;  /* 0x0000007f18007804 */ /* 0x000fda0000001000 */
[----:B------:R-:W2:Y:S04]  /*0870*/  @P0 LDG.E R18, desc[UR4][R10.64+0xa0] ;  /* 0x0000a0040a120981 */ /* 0x000ea8000c1e1900 */
[----:B------:R-:W3:Y:S04]  /*0880*/  @P1 LDG.E R22, desc[UR4][R10.64+0xb4] ;  /* 0x0000b4040a161981 */ /* 0x000ee8000c1e1900 */
[----:B------:R-:W4:Y:S04]  /*0890*/  @P2 LDG.E R26, desc[UR4][R10.64+0xc8] ;  /* 0x0000c8040a1a2981 */ /* 0x000f28000c1e1900 */
[----:B------:R-:W4:Y:S04]  /*08a0*/  @P3 LDG.E R28, desc[UR4][R10.64+0xdc] ;  /* 0x0000dc040a1c3981 */ /* 0x000f28000c1e1900 */
[----:B------:R-:W4:Y:S04]  /*08b0*/  @P0 LDG.E R23, desc[UR4][R10.64+0xa4] ;  /* 0x0000a4040a170981 */ /* 0x000f28000c1e1900 */
[----:B------:R-:W4:Y:S04]  /*08c0*/  @P0 LDG.E R20, desc[UR4][R10.64+0xa8] ;  /* 0x0000a8040a140981 */ /* 0x000f28000c1e1900 */
[----:B------:R-:W4:Y:S04]  /*08d0*/  @P4 LDG.E R25, desc[UR4][R10.64+0xf0] ;  /* 0x0000f0040a194981 */ /* 0x000f28000c1e1900 */
        /* <DEDUP_REMOVED lines=21> */
[----:B------:R-:W-:Y:S02]  /*0a30*/  LOP3.LUT P0, RZ, R24, 0x8000, RZ, 0xc0, !PT ;  /* 0x0000800018ff7812 */ /* 0x000fe4000780c0ff */
[----:B----4-:R-:W-:Y:S01]  /*0a40*/  @P5 LOP3.LUT R15, R15, R26, RZ, 0x3c, !PT ;  /* 0x0000001a0f0f5212 */ /* 0x010fe200078e3cff */
[----:B------:R-:W4:Y:S04]  /*0a50*/  @P3 LDG.E R24, desc[UR4][R10.64+0xe4] ;  /* 0x0000e4040a183981 */ /* 0x000f28000c1e1900 */
[----:B------:R-:W2:Y:S01]  /*0a60*/  @P6 LDG.E R26, desc[UR4][R10.64+0x118] ;  /* 0x000118040a1a6981 */ /* 0x000ea2000c1e1900 */
        /* <DEDUP_REMOVED lines=8> */
[----:B---3--:R-:W-:-:S03]  /*0af0*/  @P2 LOP3.LUT R3, R3, R22, RZ, 0x3c, !PT ;  /* 0x0000001603032212 */ /* 0x008fc600078e3cff */
[----:B------:R-:W3:Y:S01]  /*0b00*/  @P4 LDG.E R22, desc[UR4][R10.64+0x100] ;  /* 0x000100040a164981 */ /* 0x000ee2000c1e1900 */
[----:B--2---:R-:W-:-:S03]  /*0b10*/  @P6 LOP3.LUT R15, R15, R26, RZ, 0x3c, !PT ;  /* 0x0000001a0f0f6212 */ /* 0x004fc600078e3cff */
[----:B------:R-:W2:Y:S01]  /*0b20*/  @P0 LDG.E R26, desc[UR4][R10.64+0x12c] ;  /* 0x00012c040a1a0981 */ /* 0x000ea2000c1e1900 */
[----:B----4-:R-:W-:-:S03]  /*0b30*/  @P2 LOP3.LUT R2, R2, R23, RZ, 0x3c, !PT ;  /* 0x0000001702022212 */ /* 0x010fc600078e3cff */
[----:B------:R-:W4:Y:S01]  /*0b40*/  @P4 LDG.E R23, desc[UR4][R10.64+0xfc] ;  /* 0x0000fc040a174981 */ /* 0x000f22000c1e1900 */
[----:B------:R-:W-:-:S03]  /*0b50*/  @P2 LOP3.LUT R5, R5, R20, RZ, 0x3c, !PT ;  /* 0x0000001405052212 */ /* 0x000fc600078e3cff */
[----:B------:R-:W4:Y:S01]  /*0b60*/  @P4 LDG.E R20, desc[UR4][R10.64+0xf8] ;  /* 0x0000f8040a144981 */ /* 0x000f22000c1e1900 */
[----:B------:R-:W-:Y:S02]  /*0b70*/  @P3 LOP3.LUT R2, R2, R27, RZ, 0x3c, !PT ;  /* 0x0000001b02023212 */ /* 0x000fe400078e3cff */
[----:B------:R-:W-:Y:S01]  /*0b80*/  @P3 LOP3.LUT R4, R4, R25, RZ, 0x3c, !PT ;  /* 0x0000001904043212 */ /* 0x000fe200078e3cff */
[----:B------:R-:W4:Y:S01]  /*0b90*/  @P5 LDG.E R27, desc[UR4][R10.64+0x110] ;  /* 0x000110040a1b5981 */ /* 0x000f22000c1e1900 */
[----:B------:R-:W-:-:S03]  /*0ba0*/  @P3 LOP3.LUT R5, R5, R24, RZ, 0x3c, !PT ;  /* 0x0000001805053212 */ /* 0x000fc600078e3cff */
[----:B------:R-:W4:Y:S04]  /*0bb0*/  @P5 LDG.E R25, desc[UR4][R10.64+0x108] ;  /* 0x000108040a195981 */ /* 0x000f28000c1e1900 */
        /* <DEDUP_REMOVED lines=19> */
[----:B------:R-:W-:-:S05]  /*0cf0*/  VIADD R19, R19, 0x10 ;  /* 0x0000001013137836 */ /* 0x000fca0000000000 */
[----:B------:R-:W-:Y:S02]  /*0d00*/  ISETP.NE.AND P1, PT, R19, 0x20, PT ;  /* 0x000000201300780c */ /* 0x000fe40003f25270 */
[----:B------:R-:W-:Y:S02]  /*0d10*/  @P5 LOP3.LUT R3, R3, R18, RZ, 0x3c, !PT ;  /* 0x0000001203035212 */ /* 0x000fe400078e3cff */
[----:B------:R-:W-:Y:S02]  /*0d20*/  @P6 LOP3.LUT R4, R4, R21, RZ, 0x3c, !PT ;  /* 0x0000001504046212 */ /* 0x000fe400078e3cff */
[----:B---3--:R-:W-:-:S04]  /*0d30*/  @P6 LOP3.LUT R3, R3, R22, RZ, 0x3c, !PT ;  /* 0x0000001603036212 */ /* 0x008fc800078e3cff */
[----:B--2---:R-:W-:Y:S02]  /*0d40*/  @P0 LOP3.LUT R3, R3, R26, RZ, 0x3c, !PT ;  /* 0x0000001a03030212 */ /* 0x004fe400078e3cff */
[----:B----4-:R-:W-:Y:S02]  /*0d50*/  @P6 LOP3.LUT R2, R2, R23, RZ, 0x3c, !PT ;  /* 0x0000001702026212 */ /* 0x010fe400078e3cff */
[----:B------:R-:W-:Y:S02]  /*0d60*/  @P6 LOP3.LUT R5, R5, R20, RZ, 0x3c, !PT ;  /* 0x0000001405056212 */ /* 0x000fe400078e3cff */
[----:B------:R-:W-:Y:S02]  /*0d70*/  @P0 LOP3.LUT R2, R2, R27, RZ, 0x3c, !PT ;  /* 0x0000001b02020212 */ /* 0x000fe400078e3cff */
[----:B------:R-:W-:Y:S02]  /*0d80*/  @P0 LOP3.LUT R4, R4, R25, RZ, 0x3c, !PT ;  /* 0x0000001904040212 */ /* 0x000fe400078e3cff */
[----:B------:R-:W-:Y:S01]  /*0d90*/  @P0 LOP3.LUT R5, R5, R24, RZ, 0x3c, !PT ;  /* 0x0000001805050212 */ /* 0x000fe200078e3cff */
[----:B------:R-:W-:Y:S06]  /*0da0*/  @P1 BRA `(.L_x_6) ;  /* 0xfffffff400481947 */ /* 0x000fec000383ffff */
[----:B------:R-:W-:-:S05]  /*0db0*/  VIADD R17, R17, 0x1 ;  /* 0x0000000111117836 */ /* 0x000fca0000000000 */
[----:B------:R-:W-:-:S13]  /*0dc0*/  ISETP.NE.AND P0, PT, R17, 0x5, PT ;  /* 0x000000051100780c */ /* 0x000fda0003f05270 */
[----:B------:R-:W-:Y:S05]  /*0dd0*/  @P0 BRA `(.L_x_7) ;  /* 0xfffffff400300947 */ /* 0x000fea000383ffff */
[----:B------:R1:W-:Y:S01]  /*0de0*/  STG.E.64 desc[UR4][R6.64+0x8], R4 ;  /* 0x0000080406007986 */ /* 0x0003e2000c101b04 */
[----:B------:R-:W-:Y:S01]  /*0df0*/  VIADD R14, R14, 0x1 ;  /* 0x000000010e0e7836 */ /* 0x000fe20000000000 */
[----:B------:R-:W-:Y:S02]  /*0e00*/  LOP3.LUT R11, R13, 0x3, RZ, 0xc0, !PT ;  /* 0x000000030d0b7812 */ /* 0x000fe400078ec0ff */
[----:B------:R1:W-:Y:S02]  /*0e10*/  STG.E.64 desc[UR4][R6.64+0x10], R2 ;  /* 0x0000100206007986 */ /* 0x0003e4000c101b04 */
[----:B------:R-:W-:Y:S02]  /*0e20*/  ISETP.GE.U32.AND P0, PT, R14, R11, PT ;  /* 0x0000000b0e00720c */ /* 0x000fe40003f06070 */
[----:B------:R1:W-:Y:S11]  /*0e30*/  STG.E desc[UR4][R6.64+0x4], R15 ;  /* 0x0000040f06007986 */ /* 0x0003f6000c101904 */
[----:B------:R-:W-:Y:S05]  /*0e40*/  @!P0 BRA `(.L_x_8) ;  /* 0xfffffff400048947 */ /* 0x000fea000383ffff */
.L_x_5:
[----:B------:R-:W-:Y:S05]  /*0e50*/  BSYNC.RECONVERGENT B1 ;  /* 0x0000000000017941 */ /* 0x000fea0003800200 */
.L_x_4:
[C---:B------:R-:W-:Y:S01]  /*0e60*/  ISETP.GT.U32.AND P0, PT, R13.reuse, 0x3, PT ;  /* 0x000000030d00780c */ /* 0x040fe20003f04070 */
[----:B------:R-:W-:Y:S01]  /*0e70*/  VIADD R12, R12, 0x1 ;  /* 0x000000010c0c7836 */ /* 0x000fe20000000000 */
[--C-:B------:R-:W-:Y:S02]  /*0e80*/  SHF.R.U64 R13, R13, 0x2, R0.reuse ;  /* 0x000000020d0d7819 */ /* 0x100fe40000001200 */
[----:B------:R-:W-:Y:S02]  /*0e90*/  ISETP.GT.U32.AND.EX P0, PT, R0, RZ, PT, P0 ;  /* 0x000000ff0000720c */ /* 0x000fe40003f04100 */
[----:B------:R-:W-:-:S11]  /*0ea0*/  SHF.R.U32.HI R0, RZ, 0x2, R0 ;  /* 0x00000002ff007819 */ /* 0x000fd60000011600 */
[----:B------:R-:W-:Y:S05]  /*0eb0*/  @P0 BRA `(.L_x_9) ;  /* 0xfffffff000c80947 */ /* 0x000fea000383ffff */
.L_x_3:
[----:B------:R-:W-:Y:S05]  /*0ec0*/  BSYNC.RECONVERGENT B0 ;  /* 0x0000000000007941 */ /* 0x000fea0003800200 */
.L_x_2:
[----:B------:R-:W-:Y:S04]  /*0ed0*/  STG.E.64 desc[UR4][R6.64+0x18], RZ ;  /* 0x000018ff06007986 */ /* 0x000fe8000c101b04 */
[----:B------:R-:W-:Y:S04]  /*0ee0*/  STG.E desc[UR4][R6.64+0x20], RZ ;  /* 0x000020ff06007986 */ /* 0x000fe8000c101904 */
[----:B------:R-:W-:Y:S01]  /*0ef0*/  STG.E.64 desc[UR4][R6.64+0x28], RZ ;  /* 0x000028ff06007986 */ /* 0x000fe2000c101b04 */
[----:B------:R-:W-:Y:S05]  /*0f00*/  EXIT ;  /* 0x000000000000794d */ /* 0x000fea0003800000 */
.L_x_10:
        /* <DEDUP_REMOVED lines=15> */
.L_x_13:


//--------------------- .nv.global.init           --------------------------
	.section	.nv.global.init,"aw",@progbits
	.align	4
.nv.global.init:
	.type		mrg32k3aM1SubSeq,@object
	.size		mrg32k3aM1SubSeq,(mrg32k3aM2SubSeq - mrg32k3aM1SubSeq)
mrg32k3aM1SubSeq:
        /*0000*/ 	.byte	0x0b, 0xcc, 0xee, 0x04, 0x73, 0x29, 0x8b, 0x6f, 0xf6, 0x53, 0x03, 0xf6, 0x23, 0xf6, 0xea, 0xda
        /* <DEDUP_REMOVED lines=125> */
	.type		mrg32k3aM2SubSeq,@object
	.size		mrg32k3aM2SubSeq,(mrg32k3aM1 - mrg32k3aM2SubSeq)
mrg32k3aM2SubSeq:
        /* <DEDUP_REMOVED lines=126> */
	.type		mrg32k3aM1,@object
	.size		mrg32k3aM1,(mrg32k3aM1Seq - mrg32k3aM1)
mrg32k3aM1:
        /* <DEDUP_REMOVED lines=144> */
	.type		mrg32k3aM1Seq,@object
	.size		mrg32k3aM1Seq,(mrg32k3aM2 - mrg32k3aM1Seq)
mrg32k3aM1Seq:
        /* <DEDUP_REMOVED lines=144> */
	.type		mrg32k3aM2,@object
	.size		mrg32k3aM2,(mrg32k3aM2Seq - mrg32k3aM2)
mrg32k3aM2:
        /* <DEDUP_REMOVED lines=144> */
	.type		mrg32k3aM2Seq,@object
	.size		mrg32k3aM2Seq,(precalc_xorwow_matrix - mrg32k3aM2Seq)
mrg32k3aM2Seq:
        /* <DEDUP_REMOVED lines=144> */
	.type		precalc_xorwow_matrix,@object
	.size		precalc_xorwow_matrix,(precalc_xorwow_offset_matrix - precalc_xorwow_matrix)
precalc_xorwow_matrix:
        /* <DEDUP_REMOVED lines=6400> */
	.type		precalc_xorwow_offset_matrix,@object
	.size		precalc_xorwow_offset_matrix,(.L_1 - precalc_xorwow_offset_matrix)
precalc_xorwow_offset_matrix:
        /* <DEDUP_REMOVED lines=6400> */
.L_1:


//--------------------- .nv.shared.reserved.0     --------------------------
	.section	.nv.shared.reserved.0,"aw",@nobits
	.weak		__nv_reservedSMEM_offset_0_alias
	.size		__nv_reservedSMEM_offset_0_alias, 0, 64
	.other		__nv_reservedSMEM_offset_0_alias,@"STO_CUDA_RESERVED_SHARED STV_DEFAULT"
__nv_reservedSMEM_offset_0_alias:
	.zero		0
	.zero		64


//--------------------- .nv.constant0._Z6kmeansPiS_ --------------------------
	.section	.nv.constant0._Z6kmeansPiS_,"a",@progbits
	.sectionflags	@""
	.align	4
.nv.constant0._Z6kmeansPiS_:
	.zero		912


//--------------------- .nv.constant0._Z20generate_rand_kernelP17curandStateXORWOWiPi --------------------------
	.section	.nv.constant0._Z20generate_rand_kernelP17curandStateXORWOWiPi,"a",@progbits
	.sectionflags	@""
	.align	4
.nv.constant0._Z20generate_rand_kernelP17curandStateXORWOWiPi:
	.zero		920


//--------------------- .nv.constant0._Z17setup_rand_kernelP17curandStateXORWOWi --------------------------
	.section	.nv.constant0._Z17setup_rand_kernelP17curandStateXORWOWi,"a",@progbits
	.sectionflags	@""
	.align	4
.nv.constant0._Z17setup_rand_kernelP17curandStateXORWOWi:
	.zero		908


//--------------------- SYMBOLS --------------------------

	.type		.nv.reservedSmem.offset0,@object
	.size		.nv.reservedSmem.offset0,0x4
